	.headerflags	@"EF_CUDA_TEXMODE_UNIFIED EF_CUDA_64BIT_ADDRESS EF_CUDA_ACCELERATORS EF_CUDA_SM90 EF_CUDA_VIRTUAL_SM(EF_CUDA_SM90)"
	.elftype	@"ET_EXEC"


//--------------------- .nv.info                  --------------------------
	.section	.nv.info,"",@"SHT_CUDA_INFO"
	.align	4


	//----- nvinfo : EIATTR_REGCOUNT
	.align		4
        /*0000*/ 	.byte	0x04, 0x2f
        /*0002*/ 	.short	(.L_1 - .L_0)
	.align		4
.L_0:
        /*0004*/ 	.word	index@(triton_poi_fused_cat_17)
        /*0008*/ 	.word	0x00000014


	//----- nvinfo : EIATTR_MIN_STACK_SIZE
	.align		4
.L_1:
        /*000c*/ 	.byte	0x04, 0x12
        /*000e*/ 	.short	(.L_3 - .L_2)
	.align		4
.L_2:
        /*0010*/ 	.word	index@(triton_poi_fused_cat_17)
        /*0014*/ 	.word	0x00000000


	//----- nvinfo : EIATTR_FRAME_SIZE
	.align		4
.L_3:
        /*0018*/ 	.byte	0x04, 0x11
        /*001a*/ 	.short	(.L_5 - .L_4)
	.align		4
.L_4:
        /*001c*/ 	.word	index@(triton_poi_fused_cat_17)
        /*0020*/ 	.word	0x00000000


	//----- nvinfo : EIATTR_MIN_STACK_SIZE
	.align		4
.L_5:
        /*0024*/ 	.byte	0x04, 0x12
        /*0026*/ 	.short	(.L_7 - .L_6)
	.align		4
.L_6:
        /*0028*/ 	.word	index@(triton_poi_fused_cat_17)
        /*002c*/ 	.word	0x00000000
.L_7:


//--------------------- .nv.info.triton_poi_fused_cat_17 --------------------------
	.section	.nv.info.triton_poi_fused_cat_17,"",@"SHT_CUDA_INFO"
	.sectionflags	@""
	.align	4


	//----- nvinfo : EIATTR_CUDA_API_VERSION
	.align		4
        /*0000*/ 	.byte	0x04, 0x37
        /*0002*/ 	.short	(.L_9 - .L_8)
.L_8:
        /*0004*/ 	.word	0x0000007c


	//----- nvinfo : EIATTR_KPARAM_INFO
	.align		4
.L_9:
        /*0008*/ 	.byte	0x04, 0x17
        /*000a*/ 	.short	(.L_11 - .L_10)
.L_10:
        /*000c*/ 	.word	0x00000000
        /*0010*/ 	.short	0x0005
        /*0012*/ 	.short	0x0028
        /*0014*/ 	.byte	0x00, 0xf0, 0x11, 0x00


	//----- nvinfo : EIATTR_KPARAM_INFO
	.align		4
.L_11:
        /*0018*/ 	.byte	0x04, 0x17
        /*001a*/ 	.short	(.L_13 - .L_12)
.L_12:
        /*001c*/ 	.word	0x00000000
        /*0020*/ 	.short	0x0004
        /*0022*/ 	.short	0x0020
        /*0024*/ 	.byte	0x00, 0xf4, 0x21, 0x00


	//----- nvinfo : EIATTR_KPARAM_INFO
	.align		4
.L_13:
        /*0028*/ 	.byte	0x04, 0x17
        /*002a*/ 	.short	(.L_15 - .L_14)
.L_14:
        /*002c*/ 	.word	0x00000000
        /*0030*/ 	.short	0x0003
        /*0032*/ 	.short	0x0018
        /*0034*/ 	.byte	0x00, 0xf4, 0x21, 0x00


	//----- nvinfo : EIATTR_KPARAM_INFO
	.align		4
.L_15:
        /*0038*/ 	.byte	0x04, 0x17
        /*003a*/ 	.short	(.L_17 - .L_16)
.L_16:
        /*003c*/ 	.word	0x00000000
        /*0040*/ 	.short	0x0002
        /*0042*/ 	.short	0x0010
        /*0044*/ 	.byte	0x00, 0xf4, 0x21, 0x00


	//----- nvinfo : EIATTR_KPARAM_INFO
	.align		4
.L_17:
        /*0048*/ 	.byte	0x04, 0x17
        /*004a*/ 	.short	(.L_19 - .L_18)
.L_18:
        /*004c*/ 	.word	0x00000000
        /*0050*/ 	.short	0x0001
        /*0052*/ 	.short	0x0008
        /*0054*/ 	.byte	0x00, 0xf4, 0x21, 0x00


	//----- nvinfo : EIATTR_KPARAM_INFO
	.align		4
.L_19:
        /*0058*/ 	.byte	0x04, 0x17
        /*005a*/ 	.short	(.L_21 - .L_20)
.L_20:
        /*005c*/ 	.word	0x00000000
        /*0060*/ 	.short	0x0000
        /*0062*/ 	.short	0x0000
        /*0064*/ 	.byte	0x00, 0xf4, 0x21, 0x00


	//----- nvinfo : EIATTR_SPARSE_MMA_MASK
	.align		4
.L_21:
        /*0068*/ 	.byte	0x03, 0x50
        /*006a*/ 	.short	0x0000


	//----- nvinfo : EIATTR_MAXREG_COUNT
	.align		4
        /*006c*/ 	.byte	0x03, 0x1b
        /*006e*/ 	.short	0x00ff


	//----- nvinfo : EIATTR_EXIT_INSTR_OFFSETS
	.align		4
        /*0070*/ 	.byte	0x04, 0x1c
        /*0072*/ 	.short	(.L_23 - .L_22)


	//   ....[0]....
.L_22:
        /*0074*/ 	.word	0x000004b0


	//   ....[1]....
        /*0078*/ 	.word	0x000004d0


	//----- nvinfo : EIATTR_REQNTID
	.align		4
.L_23:
        /*007c*/ 	.byte	0x04, 0x10
        /*007e*/ 	.short	(.L_25 - .L_24)
.L_24:
        /*0080*/ 	.word	0x00000100
        /*0084*/ 	.word	0x00000001
        /*0088*/ 	.word	0x00000001


	//----- nvinfo : EIATTR_CBANK_PARAM_SIZE
	.align		4
.L_25:
        /*008c*/ 	.byte	0x03, 0x19
        /*008e*/ 	.short	0x002c


	//----- nvinfo : EIATTR_PARAM_CBANK
	.align		4
        /*0090*/ 	.byte	0x04, 0x0a
        /*0092*/ 	.short	(.L_27 - .L_26)
	.align		4
.L_26:
        /*0094*/ 	.word	index@(.nv.constant0.triton_poi_fused_cat_17)
        /*0098*/ 	.short	0x0210
        /*009a*/ 	.short	0x002c


	//----- nvinfo : EIATTR_SW_WAR
	.align		4
.L_27:
        /*009c*/ 	.byte	0x04, 0x36
        /*009e*/ 	.short	(.L_29 - .L_28)
.L_28:
        /*00a0*/ 	.word	0x00000008
.L_29:


//--------------------- .nv.callgraph             --------------------------
	.section	.nv.callgraph,"",@"SHT_CUDA_CALLGRAPH"
	.align	4
	.sectionentsize	8
	.align		4
        /*0000*/ 	.word	0x00000000
	.align		4
        /*0004*/ 	.word	0xffffffff
	.align		4
        /*0008*/ 	.word	0x00000000
	.align		4
        /*000c*/ 	.word	0xfffffffe
	.align		4
        /*0010*/ 	.word	0x00000000
	.align		4
        /*0014*/ 	.word	0xfffffffd
	.align		4
        /*0018*/ 	.word	0x00000000
	.align		4
        /*001c*/ 	.word	0xfffffffc


//--------------------- .text.triton_poi_fused_cat_17 --------------------------
	.section	.text.triton_poi_fused_cat_17,"ax",@progbits
	.align	128
        .global         triton_poi_fused_cat_17
        .type           triton_poi_fused_cat_17,@function
        .size           triton_poi_fused_cat_17,(.L_x_1 - triton_poi_fused_cat_17)
        .other          triton_poi_fused_cat_17,@"STO_CUDA_ENTRY STV_DEFAULT"
triton_poi_fused_cat_17:
.text.triton_poi_fused_cat_17:
[----:B------:R-:W0:Y:S02]  /*0000*/  LDC R1, c[0x0][0x28] ;  /* 0x00000a00ff017b82 */ /* 0x000e240000000800 */
[----:B------:R-:W1:Y:S01]  /*0010*/  S2R R0, SR_TID.X ;  /* 0x0000000000007919 */ /* 0x000e620000002100 */
[----:B------:R-:W-:Y:S01]  /*0020*/  ULDC.64 UR4, c[0x0][0x208] ;  /* 0x0000820000047ab9 */ /* 0x000fe20000000a00 */
[----:B------:R-:W-:Y:S01]  /*0030*/  ULDC.64 UR6, c[0x0][0x228] ;  /* 0x00008a0000067ab9 */ /* 0x000fe20000000a00 */
[----:B------:R-:W2:Y:S01]  /*0040*/  S2R R5, SR_CTAID.X ;  /* 0x0000000000057919 */ /* 0x000ea20000002500 */
[----:B-1----:R-:W-:Y:S01]  /*0050*/  IMAD.SHL.U32 R0, R0, 0x2, RZ ;  /* 0x0000000200007824 */ /* 0x002fe200078e00ff */
[----:B--2---:R-:W-:-:S04]  /*0060*/  SHF.R.S32.HI R3, RZ, 0x16, R5 ;  /* 0x00000016ff037819 */ /* 0x004fc80000011405 */
[----:B------:R-:W-:Y:S02]  /*0070*/  LOP3.LUT R0, R0, 0x1fe, RZ, 0xc0, !PT ;  /* 0x000001fe00007812 */ /* 0x000fe400078ec0ff */
[----:B------:R-:W-:-:S03]  /*0080*/  SGXT R3, R3, 0x1 ;  /* 0x000000010303781a */ /* 0x000fc60000000200 */
[----:B------:R-:W-:-:S04]  /*0090*/  IMAD R0, R5, 0x200, R0 ;  /* 0x0000020005007824 */ /* 0x000fc800078e0200 */
[----:B------:R-:W-:Y:S01]  /*00a0*/  IMAD.HI R7, R0, 0x151d07eb, RZ ;  /* 0x151d07eb00077827 */ /* 0x000fe200078e02ff */
[----:B------:R-:W-:-:S04]  /*00b0*/  LEA.HI R6, R3, R0, RZ, 0x8 ;  /* 0x0000000003067211 */ /* 0x000fc800078f40ff */
[----:B------:R-:W-:Y:S02]  /*00c0*/  SHF.R.S32.HI R8, RZ, 0x8, R6 ;  /* 0x00000008ff087819 */ /* 0x000fe40000011406 */
[----:B------:R-:W-:Y:S02]  /*00d0*/  SHF.R.U32.HI R10, RZ, 0x1f, R7 ;  /* 0x0000001fff0a7819 */ /* 0x000fe40000011607 */
[----:B------:R-:W-:Y:S01]  /*00e0*/  LOP3.LUT R11, R6, 0xffffff00, RZ, 0xc0, !PT ;  /* 0xffffff00060b7812 */ /* 0x000fe200078ec0ff */
[----:B------:R-:W-:Y:S01]  /*00f0*/  IMAD.HI R2, R8, 0x151d07eb, RZ ;  /* 0x151d07eb08027827 */ /* 0x000fe200078e02ff */
[----:B------:R-:W-:-:S03]  /*0100*/  LEA.HI.SX32 R9, R7, R10, 0x14 ;  /* 0x0000000a07097211 */ /* 0x000fc600078fa2ff */
[----:B------:R-:W-:Y:S01]  /*0110*/  IMAD.IADD R16, R0, 0x1, -R11 ;  /* 0x0000000100107824 */ /* 0x000fe200078e0a0b */
[----:B------:R-:W-:Y:S01]  /*0120*/  SHF.R.U32.HI R3, RZ, 0x1f, R2 ;  /* 0x0000001fff037819 */ /* 0x000fe20000011602 */
[----:B------:R-:W-:-:S03]  /*0130*/  IMAD R14, R9, -0xc200, R0 ;  /* 0xffff3e00090e7824 */ /* 0x000fc600078e0200 */
[----:B------:R-:W-:Y:S02]  /*0140*/  LEA.HI.SX32 R5, R2, R3, 0x1c ;  /* 0x0000000302057211 */ /* 0x000fe400078fe2ff */
[----:B------:R-:W1:Y:S03]  /*0150*/  LDC.64 R2, c[0x0][0x218] ;  /* 0x00008600ff027b82 */ /* 0x000e660000000a00 */
[----:B------:R-:W-:-:S04]  /*0160*/  IMAD R8, R5, -0xc2, R8 ;  /* 0xffffff3e05087824 */ /* 0x000fc800078e0208 */
[C---:B------:R-:W-:Y:S01]  /*0170*/  VIADD R13, R8.reuse, 0xffffff80 ;  /* 0xffffff80080d7836 */ /* 0x040fe20000000000 */
[----:B------:R-:W2:Y:S01]  /*0180*/  LDC.64 R4, c[0x0][0x220] ;  /* 0x00008800ff047b82 */ /* 0x000ea20000000a00 */
[----:B------:R-:W-:-:S04]  /*0190*/  LOP3.LUT R6, R8, 0xffffffc0, RZ, 0xc0, !PT ;  /* 0xffffffc008067812 */ /* 0x000fc800078ec0ff */
[----:B------:R-:W-:Y:S01]  /*01a0*/  ISETP.NE.AND P4, PT, R6, 0x80, PT ;  /* 0x000000800600780c */ /* 0x000fe20003f85270 */
[----:B------:R-:W-:-:S03]  /*01b0*/  IMAD R6, R9, 0x4000, R16 ;  /* 0x0000400009067824 */ /* 0x000fc600078e0210 */
[----:B------:R-:W-:Y:S01]  /*01c0*/  ISETP.LT.AND P5, PT, R0, 0x30800, !P4 ;  /* 0x000308000000780c */ /* 0x000fe200067a1270 */
[----:B------:R-:W-:Y:S02]  /*01d0*/  IMAD R11, R13, 0x100, R6 ;  /* 0x000001000d0b7824 */ /* 0x000fe400078e0206 */
[----:B------:R-:W3:Y:S01]  /*01e0*/  LDC.64 R6, c[0x0][0x210] ;  /* 0x00008400ff067b82 */ /* 0x000ee20000000a00 */
[----:B------:R-:W-:Y:S02]  /*01f0*/  IMAD R15, R9, 0x8000, R14 ;  /* 0x00008000090f7824 */ /* 0x000fe400078e020e */
[----:B-1----:R-:W-:Y:S01]  /*0200*/  IMAD.WIDE R10, R11, 0x4, R2 ;  /* 0x000000040b0a7825 */ /* 0x002fe200078e0202 */
[----:B------:R-:W-:-:S03]  /*0210*/  CS2R R2, SRZ ;  /* 0x0000000000027805 */ /* 0x000fc6000001ff00 */
[----:B------:R-:W-:Y:S02]  /*0220*/  IMAD.SHL.U32 R14, R9, 0x200, RZ ;  /* 0x00000200090e7824 */ /* 0x000fe400078e00ff */
[----:B------:R-:W-:Y:S01]  /*0230*/  IMAD.SHL.U32 R9, R8, 0x100, RZ ;  /* 0x0000010008097824 */ /* 0x000fe200078e00ff */
[----:B------:R1:W4:Y:S01]  /*0240*/  @P5 LDG.E.64 R2, desc[UR4][R10.64] ;  /* 0x000000040a025981 */ /* 0x000322000c1e1b00 */
[----:B--2---:R-:W-:Y:S01]  /*0250*/  IMAD.WIDE R12, R13, 0x4, R4 ;  /* 0x000000040d0c7825 */ /* 0x004fe200078e0204 */
[----:B------:R-:W-:Y:S02]  /*0260*/  CS2R R4, SRZ ;  /* 0x0000000000047805 */ /* 0x000fe4000001ff00 */
[----:B------:R-:W-:Y:S02]  /*0270*/  SHF.R.S32.HI R17, RZ, 0x1f, R16 ;  /* 0x0000001fff117819 */ /* 0x000fe40000011410 */
[--C-:B------:R-:W-:Y:S02]  /*0280*/  IADD3 R16, P2, P6, R9, R16, R14.reuse ;  /* 0x0000001009107210 */ /* 0x100fe40007e5e00e */
[----:B------:R-:W-:Y:S01]  /*0290*/  SHF.R.S32.HI R14, RZ, 0x1f, R14 ;  /* 0x0000001fff0e7819 */ /* 0x000fe2000001140e */
[----:B------:R-:W2:Y:S01]  /*02a0*/  @P5 LDG.E.EL R5, desc[UR4][R12.64] ;  /* 0x000000040c055981 */ /* 0x000ea2000c2e1900 */
[----:B------:R-:W-:-:S02]  /*02b0*/  SHF.R.S32.HI R9, RZ, 0x1f, R9 ;  /* 0x0000001fff097819 */ /* 0x000fc40000011409 */
[----:B------:R-:W-:Y:S01]  /*02c0*/  ISETP.GE.AND P0, PT, R0, 0x30800, PT ;  /* 0x000308000000780c */ /* 0x000fe20003f06270 */
[----:B------:R4:W5:Y:S01]  /*02d0*/  @P5 LDG.E.EL R4, desc[UR4][R12.64] ;  /* 0x000000040c045981 */ /* 0x000962000c2e1900 */
[C---:B------:R-:W-:Y:S02]  /*02e0*/  ISETP.GE.AND P1, PT, R8.reuse, 0x80, PT ;  /* 0x000000800800780c */ /* 0x040fe40003f26270 */
[----:B------:R-:W-:Y:S02]  /*02f0*/  IADD3.X R9, R9, R17, R14, P2, P6 ;  /* 0x0000001109097210 */ /* 0x000fe400017ec40e */
[----:B------:R-:W-:Y:S02]  /*0300*/  ISETP.GT.AND P3, PT, R8, 0xbf, !P0 ;  /* 0x000000bf0800780c */ /* 0x000fe40004764270 */
[----:B------:R-:W-:Y:S02]  /*0310*/  ISETP.LT.AND P2, PT, R0, 0x30800, !P1 ;  /* 0x000308000000780c */ /* 0x000fe40004f41270 */
[----:B-1----:R-:W-:-:S04]  /*0320*/  LEA R10, P6, R16, UR6, 0x2 ;  /* 0x00000006100a7c11 */ /* 0x002fc8000f8c10ff */
[----:B------:R-:W-:Y:S01]  /*0330*/  LEA.HI.X R11, R16, UR7, R9, 0x2, P6 ;  /* 0x00000007100b7c11 */ /* 0x000fe2000b0f1409 */
[----:B---3--:R-:W-:Y:S01]  /*0340*/  IMAD.WIDE R8, R15, 0x4, R6 ;  /* 0x000000040f087825 */ /* 0x008fe200078e0206 */
[----:B------:R-:W-:Y:S02]  /*0350*/  CS2R R14, SRZ ;  /* 0x00000000000e7805 */ /* 0x000fe4000001ff00 */
[----:B------:R-:W-:-:S04]  /*0360*/  CS2R R6, SRZ ;  /* 0x0000000000067805 */ /* 0x000fc8000001ff00 */
[----:B------:R-:W3:Y:S04]  /*0370*/  @P3 LDG.E.64 R14, desc[UR4][R10.64+-0x30000] ;  /* 0xfd0000040a0e3981 */ /* 0x000ee8000c1e1b00 */
[----:B------:R-:W3:Y:S01]  /*0380*/  @P2 LDG.E.64 R6, desc[UR4][R8.64] ;  /* 0x0000000408062981 */ /* 0x000ee2000c1e1b00 */
[----:B----4-:R-:W-:Y:S02]  /*0390*/  SEL R12, R2, RZ, P5 ;  /* 0x000000ff020c7207 */ /* 0x010fe40002800000 */
[----:B------:R-:W-:Y:S02]  /*03a0*/  SEL R13, R3, RZ, P5 ;  /* 0x000000ff030d7207 */ /* 0x000fe40002800000 */
[----:B------:R-:W1:Y:S01]  /*03b0*/  LDC.64 R2, c[0x0][0x230] ;  /* 0x00008c00ff027b82 */ /* 0x000e620000000a00 */
[----:B--2---:R-:W-:-:S02]  /*03c0*/  SEL R5, R5, RZ, P5 ;  /* 0x000000ff05057207 */ /* 0x004fc40002800000 */
[----:B-----5:R-:W-:Y:S02]  /*03d0*/  SEL R4, R4, RZ, P5 ;  /* 0x000000ff04047207 */ /* 0x020fe40002800000 */
[C---:B------:R-:W-:Y:S02]  /*03e0*/  FSETP.GT.AND P5, PT, R12.reuse, -R5, PT ;  /* 0x800000050c00720b */ /* 0x040fe40003fa4000 */
[C---:B------:R-:W-:Y:S01]  /*03f0*/  FSETP.GT.AND P6, PT, R13.reuse, -R4, PT ;  /* 0x800000040d00720b */ /* 0x040fe20003fc4000 */
[----:B------:R-:W-:Y:S01]  /*0400*/  FADD R5, R12, R5 ;  /* 0x000000050c057221 */ /* 0x000fe20000000000 */
[----:B------:R-:W-:-:S09]  /*0410*/  FADD R4, R13, R4 ;  /* 0x000000040d047221 */ /* 0x000fd20000000000 */
[----:B------:R-:W-:Y:S02]  /*0420*/  @!P5 FMUL R5, R5, 0.10000000149011611938 ;  /* 0x3dcccccd0505d820 */ /* 0x000fe40000400000 */
[----:B------:R-:W-:Y:S01]  /*0430*/  @!P6 FMUL R4, R4, 0.10000000149011611938 ;  /* 0x3dcccccd0404e820 */ /* 0x000fe20000400000 */
[----:B---3--:R-:W-:Y:S02]  /*0440*/  @P4 SEL R5, R14, RZ, P3 ;  /* 0x000000ff0e054207 */ /* 0x008fe40001800000 */
[----:B------:R-:W-:Y:S02]  /*0450*/  @P4 SEL R4, R15, RZ, P3 ;  /* 0x000000ff0f044207 */ /* 0x000fe40001800000 */
[----:B------:R-:W-:Y:S02]  /*0460*/  SEL R6, R6, RZ, P2 ;  /* 0x000000ff06067207 */ /* 0x000fe40001000000 */
[----:B------:R-:W-:Y:S01]  /*0470*/  SEL R7, R7, RZ, P2 ;  /* 0x000000ff07077207 */ /* 0x000fe20001000000 */
[----:B-1----:R-:W-:Y:S01]  /*0480*/  IMAD.WIDE R2, R0, 0x4, R2 ;  /* 0x0000000400027825 */ /* 0x002fe200078e0202 */
[----:B------:R-:W-:-:S02]  /*0490*/  SEL R6, R6, R5, !P1 ;  /* 0x0000000506067207 */ /* 0x000fc40004800000 */
[----:B------:R-:W-:Y:S01]  /*04a0*/  SEL R7, R7, R4, !P1 ;  /* 0x0000000407077207 */ /* 0x000fe20004800000 */
[----:B------:R-:W-:Y:S06]  /*04b0*/  @P0 EXIT ;  /* 0x000000000000094d */ /* 0x000fec0003800000 */
[----:B------:R-:W-:Y:S01]  /*04c0*/  STG.E.64 desc[UR4][R2.64], R6 ;  /* 0x0000000602007986 */ /* 0x000fe2000c101b04 */
[----:B------:R-:W-:Y:S05]  /*04d0*/  EXIT ;  /* 0x000000000000794d */ /* 0x000fea0003800000 */
.L_x_0:
[----:B------:R-:W-:-:S00]  /*04e0*/  BRA `(.L_x_0) ;  /* 0xfffffffc00fc7947 */ /* 0x000fc0000383ffff */
[----:B------:R-:W-:-:S00]  /*04f0*/  NOP ;  /* 0x0000000000007918 */ /* 0x000fc00000000000 */
        /* <DEDUP_REMOVED lines=8> */
.L_x_1:


//--------------------- .nv.constant0.triton_poi_fused_cat_17 --------------------------
	.section	.nv.constant0.triton_poi_fused_cat_17,"a",@progbits
	.sectionflags	@""
	.align	4
.nv.constant0.triton_poi_fused_cat_17:
	.zero		572
